	.headerflags	@"EF_CUDA_TEXMODE_UNIFIED EF_CUDA_64BIT_ADDRESS EF_CUDA_ACCELERATORS EF_CUDA_SM90 EF_CUDA_VIRTUAL_SM(EF_CUDA_SM90)"
	.elftype	@"ET_EXEC"


//--------------------- .nv.info                  --------------------------
	.section	.nv.info,"",@"SHT_CUDA_INFO"
	.align	4


	//----- nvinfo : EIATTR_REGCOUNT
	.align		4
        /*0000*/ 	.byte	0x04, 0x2f
        /*0002*/ 	.short	(.L_3 - .L_2)
	.align		4
.L_2:
        /*0004*/ 	.word	index@(triton_poi_fused__native_batch_norm_legit_no_training_add_relu_22)
        /*0008*/ 	.word	0x00000022


	//----- nvinfo : EIATTR_MIN_STACK_SIZE
	.align		4
.L_3:
        /*000c*/ 	.byte	0x04, 0x12
        /*000e*/ 	.short	(.L_5 - .L_4)
	.align		4
.L_4:
        /*0010*/ 	.word	index@(triton_poi_fused__native_batch_norm_legit_no_training_add_relu_22)
        /*0014*/ 	.word	0x00000000


	//----- nvinfo : EIATTR_FRAME_SIZE
	.align		4
.L_5:
        /*0018*/ 	.byte	0x04, 0x11
        /*001a*/ 	.short	(.L_7 - .L_6)
	.align		4
.L_6:
        /*001c*/ 	.word	index@(triton_poi_fused__native_batch_norm_legit_no_training_add_relu_22)
        /*0020*/ 	.word	0x00000000


	//----- nvinfo : EIATTR_MIN_STACK_SIZE
	.align		4
.L_7:
        /*0024*/ 	.byte	0x04, 0x12
        /*0026*/ 	.short	(.L_9 - .L_8)
	.align		4
.L_8:
        /*0028*/ 	.word	index@(triton_poi_fused__native_batch_norm_legit_no_training_add_relu_22)
        /*002c*/ 	.word	0x00000000
.L_9:


//--------------------- .nv.info.triton_poi_fused__native_batch_norm_legit_no_training_add_relu_22 --------------------------
	.section	.nv.info.triton_poi_fused__native_batch_norm_legit_no_training_add_relu_22,"",@"SHT_CUDA_INFO"
	.sectionflags	@""
	.align	4


	//----- nvinfo : EIATTR_CUDA_API_VERSION
	.align		4
        /*0000*/ 	.byte	0x04, 0x37
        /*0002*/ 	.short	(.L_11 - .L_10)
.L_10:
        /*0004*/ 	.word	0x0000007c


	//----- nvinfo : EIATTR_KPARAM_INFO
	.align		4
.L_11:
        /*0008*/ 	.byte	0x04, 0x17
        /*000a*/ 	.short	(.L_13 - .L_12)
.L_12:
        /*000c*/ 	.word	0x00000000
        /*0010*/ 	.short	0x0008
        /*0012*/ 	.short	0x003c
        /*0014*/ 	.byte	0x00, 0xf0, 0x11, 0x00


	//----- nvinfo : EIATTR_KPARAM_INFO
	.align		4
.L_13:
        /*0018*/ 	.byte	0x04, 0x17
        /*001a*/ 	.short	(.L_15 - .L_14)
.L_14:
        /*001c*/ 	.word	0x00000000
        /*0020*/ 	.short	0x0007
        /*0022*/ 	.short	0x0038
        /*0024*/ 	.byte	0x00, 0xf0, 0x11, 0x00


	//----- nvinfo : EIATTR_KPARAM_INFO
	.align		4
.L_15:
        /*0028*/ 	.byte	0x04, 0x17
        /*002a*/ 	.short	(.L_17 - .L_16)
.L_16:
        /*002c*/ 	.word	0x00000000
        /*0030*/ 	.short	0x0006
        /*0032*/ 	.short	0x0030
        /*0034*/ 	.byte	0x00, 0xf4, 0x21, 0x00


	//----- nvinfo : EIATTR_KPARAM_INFO
	.align		4
.L_17:
        /*0038*/ 	.byte	0x04, 0x17
        /*003a*/ 	.short	(.L_19 - .L_18)
.L_18:
        /*003c*/ 	.word	0x00000000
        /*0040*/ 	.short	0x0005
        /*0042*/ 	.short	0x0028
        /*0044*/ 	.byte	0x00, 0xf4, 0x21, 0x00


	//----- nvinfo : EIATTR_KPARAM_INFO
	.align		4
.L_19:
        /*0048*/ 	.byte	0x04, 0x17
        /*004a*/ 	.short	(.L_21 - .L_20)
.L_20:
        /*004c*/ 	.word	0x00000000
        /*0050*/ 	.short	0x0004
        /*0052*/ 	.short	0x0020
        /*0054*/ 	.byte	0x00, 0xf4, 0x21, 0x00


	//----- nvinfo : EIATTR_KPARAM_INFO
	.align		4
.L_21:
        /*0058*/ 	.byte	0x04, 0x17
        /*005a*/ 	.short	(.L_23 - .L_22)
.L_22:
        /*005c*/ 	.word	0x00000000
        /*0060*/ 	.short	0x0003
        /*0062*/ 	.short	0x0018
        /*0064*/ 	.byte	0x00, 0xf4, 0x21, 0x00


	//----- nvinfo : EIATTR_KPARAM_INFO
	.align		4
.L_23:
        /*0068*/ 	.byte	0x04, 0x17
        /*006a*/ 	.short	(.L_25 - .L_24)
.L_24:
        /*006c*/ 	.word	0x00000000
        /*0070*/ 	.short	0x0002
        /*0072*/ 	.short	0x0010
        /*0074*/ 	.byte	0x00, 0xf4, 0x21, 0x00


	//----- nvinfo : EIATTR_KPARAM_INFO
	.align		4
.L_25:
        /*0078*/ 	.byte	0x04, 0x17
        /*007a*/ 	.short	(.L_27 - .L_26)
.L_26:
        /*007c*/ 	.word	0x00000000
        /*0080*/ 	.short	0x0001
        /*0082*/ 	.short	0x0008
        /*0084*/ 	.byte	0x00, 0xf4, 0x21, 0x00


	//----- nvinfo : EIATTR_KPARAM_INFO
	.align		4
.L_27:
        /*0088*/ 	.byte	0x04, 0x17
        /*008a*/ 	.short	(.L_29 - .L_28)
.L_28:
        /*008c*/ 	.word	0x00000000
        /*0090*/ 	.short	0x0000
        /*0092*/ 	.short	0x0000
        /*0094*/ 	.byte	0x00, 0xf4, 0x21, 0x00


	//----- nvinfo : EIATTR_SPARSE_MMA_MASK
	.align		4
.L_29:
        /*0098*/ 	.byte	0x03, 0x50
        /*009a*/ 	.short	0x0000


	//----- nvinfo : EIATTR_MAXREG_COUNT
	.align		4
        /*009c*/ 	.byte	0x03, 0x1b
        /*009e*/ 	.short	0x00ff


	//----- nvinfo : EIATTR_EXIT_INSTR_OFFSETS
	.align		4
        /*00a0*/ 	.byte	0x04, 0x1c
        /*00a2*/ 	.short	(.L_31 - .L_30)


	//   ....[0]....
.L_30:
        /*00a4*/ 	.word	0x00000bd0


	//   ....[1]....
        /*00a8*/ 	.word	0x00000c20


	//----- nvinfo : EIATTR_REQNTID
	.align		4
.L_31:
        /*00ac*/ 	.byte	0x04, 0x10
        /*00ae*/ 	.short	(.L_33 - .L_32)
.L_32:
        /*00b0*/ 	.word	0x00000080
        /*00b4*/ 	.word	0x00000001
        /*00b8*/ 	.word	0x00000001


	//----- nvinfo : EIATTR_CBANK_PARAM_SIZE
	.align		4
.L_33:
        /*00bc*/ 	.byte	0x03, 0x19
        /*00be*/ 	.short	0x0040


	//----- nvinfo : EIATTR_PARAM_CBANK
	.align		4
        /*00c0*/ 	.byte	0x04, 0x0a
        /*00c2*/ 	.short	(.L_35 - .L_34)
	.align		4
.L_34:
        /*00c4*/ 	.word	index@(.nv.constant0.triton_poi_fused__native_batch_norm_legit_no_training_add_relu_22)
        /*00c8*/ 	.short	0x0210
        /*00ca*/ 	.short	0x0040


	//----- nvinfo : EIATTR_SW_WAR
	.align		4
.L_35:
        /*00cc*/ 	.byte	0x04, 0x36
        /*00ce*/ 	.short	(.L_37 - .L_36)
.L_36:
        /*00d0*/ 	.word	0x00000008
.L_37:


//--------------------- .nv.callgraph             --------------------------
	.section	.nv.callgraph,"",@"SHT_CUDA_CALLGRAPH"
	.align	4
	.sectionentsize	8
	.align		4
        /*0000*/ 	.word	0x00000000
	.align		4
        /*0004*/ 	.word	0xffffffff
	.align		4
        /*0008*/ 	.word	0x00000000
	.align		4
        /*000c*/ 	.word	0xfffffffe
	.align		4
        /*0010*/ 	.word	0x00000000
	.align		4
        /*0014*/ 	.word	0xfffffffd
	.align		4
        /*0018*/ 	.word	0x00000000
	.align		4
        /*001c*/ 	.word	0xfffffffc


//--------------------- .nv.constant4             --------------------------
	.section	.nv.constant4,"a",@progbits
	.align	8
	.align		8
.nv.constant4:
        /*0000*/ 	.dword	_$_str
	.align		8
        /*0008*/ 	.dword	_$_str_$_2


//--------------------- .text.triton_poi_fused__native_batch_norm_legit_no_training_add_relu_22 --------------------------
	.section	.text.triton_poi_fused__native_batch_norm_legit_no_training_add_relu_22,"ax",@progbits
	.sectionflags	@"SHF_BARRIERS=1"
	.align	128
        .global         triton_poi_fused__native_batch_norm_legit_no_training_add_relu_22
        .type           triton_poi_fused__native_batch_norm_legit_no_training_add_relu_22,@function
        .size           triton_poi_fused__native_batch_norm_legit_no_training_add_relu_22,(.L_x_1 - triton_poi_fused__native_batch_norm_legit_no_training_add_relu_22)
        .other          triton_poi_fused__native_batch_norm_legit_no_training_add_relu_22,@"STO_CUDA_ENTRY STV_DEFAULT"
triton_poi_fused__native_batch_norm_legit_no_training_add_relu_22:
.text.triton_poi_fused__native_batch_norm_legit_no_training_add_relu_22:
[----:B------:R-:W0:Y:S01]  /*0000*/  LDC R1, c[0x0][0x28] ;  /* 0x00000a00ff017b82 */ /* 0x000e220000000800 */
[----:B------:R-:W1:Y:S07]  /*0010*/  S2R R3, SR_CTAID.X ;  /* 0x0000000000037919 */ /* 0x000e6e0000002500 */
[----:B------:R-:W2:Y:S01]  /*0020*/  LDC.64 R16, c[0x0][0x218] ;  /* 0x00008600ff107b82 */ /* 0x000ea20000000a00 */
[----:B------:R-:W-:Y:S01]  /*0030*/  CS2R R6, SRZ ;  /* 0x0000000000067805 */ /* 0x000fe2000001ff00 */
[----:B------:R-:W3:Y:S01]  /*0040*/  S2R R0, SR_TID.X ;  /* 0x0000000000007919 */ /* 0x000ee20000002100 */
[----:B------:R-:W4:Y:S05]  /*0050*/  S2R R2, SR_CTAID.Y ;  /* 0x0000000000027919 */ /* 0x000f2a0000002600 */
[----:B------:R-:W5:Y:S08]  /*0060*/  LDC.64 R18, c[0x0][0x210] ;  /* 0x00008400ff127b82 */ /* 0x000f700000000a00 */
[----:B------:R-:W5:Y:S01]  /*0070*/  LDC.64 R24, c[0x0][0x220] ;  /* 0x00008800ff187b82 */ /* 0x000f620000000a00 */
[----:B------:R-:W-:-:S02]  /*0080*/  CS2R R12, SRZ ;  /* 0x00000000000c7805 */ /* 0x000fc4000001ff00 */
[----:B------:R-:W-:Y:S01]  /*0090*/  CS2R R14, SRZ ;  /* 0x00000000000e7805 */ /* 0x000fe2000001ff00 */
[----:B------:R-:W-:Y:S01]  /*00a0*/  ULDC.64 UR6, c[0x0][0x208] ;  /* 0x0000820000067ab9 */ /* 0x000fe20000000a00 */
[----:B------:R-:W-:-:S03]  /*00b0*/  CS2R R10, SRZ ;  /* 0x00000000000a7805 */ /* 0x000fc6000001ff00 */
[----:B------:R-:W5:Y:S01]  /*00c0*/  LDC.64 R30, c[0x0][0x230] ;  /* 0x00008c00ff1e7b82 */ /* 0x000f620000000a00 */
[----:B-1----:R-:W-:Y:S01]  /*00d0*/  IMAD.SHL.U32 R3, R3, 0x200, RZ ;  /* 0x0000020003037824 */ /* 0x002fe200078e00ff */
[----:B---3--:R-:W-:-:S04]  /*00e0*/  SHF.L.U32 R4, R0, 0x2, RZ ;  /* 0x0000000200047819 */ /* 0x008fc800000006ff */
[----:B------:R-:W-:Y:S01]  /*00f0*/  LOP3.LUT R23, R3, 0x1fc, R4, 0xf8, !PT ;  /* 0x000001fc03177812 */ /* 0x000fe200078ef804 */
[C---:B----4-:R-:W-:Y:S01]  /*0100*/  IMAD.SHL.U32 R20, R2.reuse, 0x2, RZ ;  /* 0x0000000202147824 */ /* 0x050fe200078e00ff */
[----:B------:R-:W-:Y:S02]  /*0110*/  CS2R R4, SRZ ;  /* 0x0000000000047805 */ /* 0x000fe4000001ff00 */
[C---:B------:R-:W-:Y:S01]  /*0120*/  ISETP.GE.AND P2, PT, R23.reuse, 0x200, PT ;  /* 0x000002001700780c */ /* 0x040fe20003f46270 */
[C---:B--2---:R-:W-:Y:S01]  /*0130*/  IMAD.WIDE R16, R23.reuse, 0x4, R16 ;  /* 0x0000000417107825 */ /* 0x044fe200078e0210 */
[----:B------:R-:W-:Y:S02]  /*0140*/  LEA R22, R2, R23, 0xa ;  /* 0x0000001702167211 */ /* 0x000fe400078e50ff */
[----:B------:R-:W-:Y:S01]  /*0150*/  ISETP.LT.AND P1, PT, R20, 0x100, !P2 ;  /* 0x000001001400780c */ /* 0x000fe20005721270 */
[----:B0----5:R-:W-:Y:S01]  /*0160*/  IMAD.WIDE R24, R23, 0x4, R24 ;  /* 0x0000000417187825 */ /* 0x021fe200078e0218 */
[----:B------:R-:W-:-:S03]  /*0170*/  IADD3 R21, R22, 0x200, RZ ;  /* 0x0000020016157810 */ /* 0x000fc60007ffe0ff */
[----:B------:R-:W-:-:S04]  /*0180*/  IMAD.WIDE R28, R22, 0x4, R18 ;  /* 0x00000004161c7825 */ /* 0x000fc800078e0212 */
[----:B------:R-:W-:Y:S01]  /*0190*/  IMAD.WIDE R26, R21, 0x4, R18 ;  /* 0x00000004151a7825 */ /* 0x000fe200078e0212 */
[----:B------:R0:W2:Y:S01]  /*01a0*/  @!P2 LDG.E.EL.128 R12, desc[UR6][R16.64] ;  /* 0x00000006100ca981 */ /* 0x0000a2000c2e1d00 */
[----:B------:R-:W-:Y:S02]  /*01b0*/  CS2R R18, SRZ ;  /* 0x0000000000127805 */ /* 0x000fe4000001ff00 */
[----:B------:R-:W-:Y:S01]  /*01c0*/  VIADD R8, R20, 0x1 ;  /* 0x0000000114087836 */ /* 0x000fe20000000000 */
[----:B------:R1:W2:Y:S04]  /*01d0*/  @P1 LDG.E.EL.128 R4, desc[UR6][R28.64] ;  /* 0x000000061c041981 */ /* 0x0002a8000c2e1d00 */
[----:B------:R-:W-:Y:S02]  /*01e0*/  ISETP.LT.AND P0, PT, R8, 0x100, !P2 ;  /* 0x000001000800780c */ /* 0x000fe40005701270 */
[----:B0-----:R-:W-:-:S06]  /*01f0*/  CS2R R16, SRZ ;  /* 0x0000000000107805 */ /* 0x001fcc000001ff00 */
[----:B------:R-:W1:Y:S01]  /*0200*/  @!P2 LDG.E.EL.128 R16, desc[UR6][R24.64] ;  /* 0x000000061810a981 */ /* 0x000e62000c2e1d00 */
[----:B------:R-:W-:-:S06]  /*0210*/  CS2R R8, SRZ ;  /* 0x0000000000087805 */ /* 0x000fcc000001ff00 */
[----:B------:R0:W3:Y:S01]  /*0220*/  @P0 LDG.E.EL.128 R8, desc[UR6][R26.64] ;  /* 0x000000061a080981 */ /* 0x0000e2000c2e1d00 */
[----:B------:R-:W-:-:S04]  /*0230*/  IMAD.WIDE R30, R23, 0x4, R30 ;  /* 0x00000004171e7825 */ /* 0x000fc800078e021e */
[----:B-1----:R-:W-:Y:S01]  /*0240*/  FADD R28, R16, 9.9999997473787516356e-06 ;  /* 0x3727c5ac101c7421 */ /* 0x002fe20000000000 */
[----:B------:R-:W-:-:S03]  /*0250*/  FADD R29, R17, 9.9999997473787516356e-06 ;  /* 0x3727c5ac111d7421 */ /* 0x000fc60000000000 */
[----:B------:R-:W1:Y:S01]  /*0260*/  MUFU.SQRT R16, R28 ;  /* 0x0000001c00107308 */ /* 0x000e620000002000 */
[----:B------:R-:W-:-:S07]  /*0270*/  FADD R17, R18, 9.9999997473787516356e-06 ;  /* 0x3727c5ac12117421 */ /* 0x000fce0000000000 */
[----:B------:R-:W4:Y:S01]  /*0280*/  MUFU.SQRT R24, R29 ;  /* 0x0000001d00187308 */ /* 0x000f220000002000 */
[----:B0-----:R-:W-:-:S07]  /*0290*/  FADD R26, R19, 9.9999997473787516356e-06 ;  /* 0x3727c5ac131a7421 */ /* 0x001fce0000000000 */
[----:B------:R-:W0:Y:S01]  /*02a0*/  MUFU.SQRT R17, R17 ;  /* 0x0000001100117308 */ /* 0x000e220000002000 */
[C---:B-1----:R-:W-:Y:S02]  /*02b0*/  FSETP.GT.AND P5, PT, R16.reuse, 8.50705917302346158658e+37, PT ;  /* 0x7e8000001000780b */ /* 0x042fe40003fa4000 */
[----:B------:R-:W-:Y:S01]  /*02c0*/  FSETP.GEU.AND P6, PT, R16, 1.175494350822287508e-38, PT ;  /* 0x008000001000780b */ /* 0x000fe20003fce000 */
[----:B------:R-:W-:Y:S01]  /*02d0*/  IMAD.MOV.U32 R19, RZ, RZ, 0x3e800000 ;  /* 0x3e800000ff137424 */ /* 0x000fe200078e00ff */
[----:B----4-:R-:W-:-:S03]  /*02e0*/  FSETP.GT.AND P3, PT, R24, 8.50705917302346158658e+37, PT ;  /* 0x7e8000001800780b */ /* 0x010fc60003f64000 */
[----:B------:R1:W4:Y:S01]  /*02f0*/  MUFU.SQRT R25, R26 ;  /* 0x0000001a00197308 */ /* 0x0003220000002000 */
[----:B------:R-:W-:Y:S02]  /*0300*/  FSEL R18, R19, 1, P5 ;  /* 0x3f80000013127808 */ /* 0x000fe40002800000 */
[----:B0-----:R-:W-:-:S03]  /*0310*/  FSETP.GT.AND P4, PT, R17, 8.50705917302346158658e+37, PT ;  /* 0x7e8000001100780b */ /* 0x001fc60003f84000 */
[----:B------:R-:W-:Y:S01]  /*0320*/  @P5 FMUL R16, R16, 0.25 ;  /* 0x3e80000010105820 */ /* 0x000fe20000400000 */
[----:B------:R-:W-:Y:S01]  /*0330*/  FSETP.GEU.AND P5, PT, R24, 1.175494350822287508e-38, PT ;  /* 0x008000001800780b */ /* 0x000fe20003fae000 */
[----:B------:R-:W-:Y:S01]  /*0340*/  @!P6 FMUL R18, R18, 16777216 ;  /* 0x4b8000001212e820 */ /* 0x000fe20000400000 */
[----:B-1----:R-:W-:Y:S01]  /*0350*/  FSEL R26, R19, 1, P3 ;  /* 0x3f800000131a7808 */ /* 0x002fe20001800000 */
[----:B------:R-:W-:Y:S01]  /*0360*/  @!P6 FMUL R16, R16, 16777216 ;  /* 0x4b8000001010e820 */ /* 0x000fe20000400000 */
[----:B------:R-:W-:Y:S01]  /*0370*/  FSETP.GEU.AND P6, PT, R17, 1.175494350822287508e-38, PT ;  /* 0x008000001100780b */ /* 0x000fe20003fce000 */
[----:B------:R-:W-:Y:S01]  /*0380*/  @P3 FMUL R24, R24, 0.25 ;  /* 0x3e80000018183820 */ /* 0x000fe20000400000 */
[----:B----4-:R-:W-:Y:S01]  /*0390*/  FSETP.GT.AND P3, PT, R25, 8.50705917302346158658e+37, PT ;  /* 0x7e8000001900780b */ /* 0x010fe20003f64000 */
[C---:B--2---:R-:W-:Y:S01]  /*03a0*/  FADD R7, -R15.reuse, R7 ;  /* 0x000000070f077221 */ /* 0x044fe20000000100 */
[----:B---3--:R-:W-:Y:S01]  /*03b0*/  FADD R15, -R15, R11 ;  /* 0x0000000b0f0f7221 */ /* 0x008fe20000000100 */
[----:B------:R-:W-:Y:S01]  /*03c0*/  FSEL R11, R19, 1, P4 ;  /* 0x3f800000130b7808 */ /* 0x000fe20002000000 */
[----:B------:R-:W-:Y:S01]  /*03d0*/  @P4 FMUL R17, R17, 0.25 ;  /* 0x3e80000011114820 */ /* 0x000fe20000400000 */
[----:B------:R-:W-:Y:S01]  /*03e0*/  FSETP.GEU.AND P4, PT, R25, 1.175494350822287508e-38, PT ;  /* 0x008000001900780b */ /* 0x000fe20003f8e000 */
[----:B------:R0:W-:Y:S05]  /*03f0*/  MUFU.RCP R27, R16 ;  /* 0x00000010001b7308 */ /* 0x0001ea0000001000 */
[----:B------:R-:W-:-:S02]  /*0400*/  @!P6 FMUL R17, R17, 16777216 ;  /* 0x4b8000001111e820 */ /* 0x000fc40000400000 */
[----:B------:R-:W-:Y:S02]  /*0410*/  @P3 FMUL R25, R25, 0.25 ;  /* 0x3e80000019193820 */ /* 0x000fe40000400000 */
[----:B------:R1:W2:Y:S01]  /*0420*/  MUFU.RCP R28, R17 ;  /* 0x00000011001c7308 */ /* 0x0002a20000001000 */
[----:B0-----:R-:W-:Y:S02]  /*0430*/  FADD R16, -R13, R5 ;  /* 0x000000050d107221 */ /* 0x001fe40000000100 */
[----:B------:R-:W-:Y:S01]  /*0440*/  @!P4 FMUL R25, R25, 16777216 ;  /* 0x4b8000001919c820 */ /* 0x000fe20000400000 */
[----:B-1----:R-:W-:Y:S01]  /*0450*/  FADD R17, -R13, R9 ;  /* 0x000000090d117221 */ /* 0x002fe20000000100 */
[C---:B------:R-:W-:Y:S01]  /*0460*/  FADD R13, -R12.reuse, R4 ;  /* 0x000000040c0d7221 */ /* 0x040fe20000000100 */
[----:B------:R-:W-:Y:S02]  /*0470*/  FADD R12, -R12, R8 ;  /* 0x000000080c0c7221 */ /* 0x000fe40000000100 */
[----:B------:R-:W0:Y:S01]  /*0480*/  LDC.64 R8, c[0x0][0x228] ;  /* 0x00008a00ff087b82 */ /* 0x000e220000000a00 */
[----:B------:R-:W1:Y:S01]  /*0490*/  MUFU.RCP R25, R25 ;  /* 0x0000001900197308 */ /* 0x000e620000001000 */
[----:B------:R-:W-:Y:S01]  /*04a0*/  @!P5 FMUL R24, R24, 16777216 ;  /* 0x4b8000001818d820 */ /* 0x000fe20000400000 */
[----:B------:R-:W-:-:S06]  /*04b0*/  FSEL R4, R19, 1, P3 ;  /* 0x3f80000013047808 */ /* 0x000fcc0001800000 */
[----:B------:R-:W3:Y:S01]  /*04c0*/  MUFU.RCP R5, R24 ;  /* 0x0000001800057308 */ /* 0x000ee20000001000 */
[----:B------:R-:W-:Y:S01]  /*04d0*/  @!P6 FMUL R11, R11, 16777216 ;  /* 0x4b8000000b0be820 */ /* 0x000fe20000400000 */
[----:B------:R-:W-:Y:S01]  /*04e0*/  @!P4 FMUL R4, R4, 16777216 ;  /* 0x4b8000000404c820 */ /* 0x000fe20000400000 */
[----:B------:R-:W-:Y:S01]  /*04f0*/  FADD R6, -R14, R6 ;  /* 0x000000060e067221 */ /* 0x000fe20000000100 */
[----:B------:R-:W-:Y:S01]  /*0500*/  @!P5 FMUL R26, R26, 16777216 ;  /* 0x4b8000001a1ad820 */ /* 0x000fe20000400000 */
[----:B--2---:R-:W-:Y:S01]  /*0510*/  FMUL R11, R28, R11 ;  /* 0x0000000b1c0b7220 */ /* 0x004fe20000400000 */
[----:B-1----:R-:W-:Y:S01]  /*0520*/  FMUL R4, R25, R4 ;  /* 0x0000000419047220 */ /* 0x002fe20000400000 */
[----:B------:R-:W-:Y:S02]  /*0530*/  FADD R10, -R14, R10 ;  /* 0x0000000a0e0a7221 */ /* 0x000fe40000000100 */
[----:B------:R-:W-:Y:S01]  /*0540*/  FMUL R14, R11, R6 ;  /* 0x000000060b0e7220 */ /* 0x000fe20000400000 */
[----:B------:R-:W-:Y:S01]  /*0550*/  FMUL R27, R27, R18 ;  /* 0x000000121b1b7220 */ /* 0x000fe20000400000 */
[C---:B------:R-:W-:Y:S01]  /*0560*/  FMUL R19, R4.reuse, R7 ;  /* 0x0000000704137220 */ /* 0x040fe20000400000 */
[----:B------:R-:W-:Y:S01]  /*0570*/  FMUL R15, R4, R15 ;  /* 0x0000000f040f7220 */ /* 0x000fe20000400000 */
[----:B------:R-:W-:Y:S01]  /*0580*/  CS2R R6, SRZ ;  /* 0x0000000000067805 */ /* 0x000fe2000001ff00 */
[----:B---3--:R-:W-:Y:S01]  /*0590*/  FMUL R26, R5, R26 ;  /* 0x0000001a051a7220 */ /* 0x008fe20000400000 */
[----:B------:R-:W-:Y:S01]  /*05a0*/  CS2R R4, SRZ ;  /* 0x0000000000047805 */ /* 0x000fe2000001ff00 */
[----:B0-----:R-:W-:-:S04]  /*05b0*/  IMAD.WIDE R8, R23, 0x4, R8 ;  /* 0x0000000417087825 */ /* 0x001fc800078e0208 */
[----:B------:R-:W-:Y:S01]  /*05c0*/  FMUL R18, R11, R10 ;  /* 0x0000000a0b127220 */ /* 0x000fe20000400000 */
[----:B------:R-:W-:Y:S01]  /*05d0*/  CS2R R10, SRZ ;  /* 0x00000000000a7805 */ /* 0x000fe2000001ff00 */
[----:B------:R-:W0:Y:S01]  /*05e0*/  LDC.64 R28, c[0x0][0x238] ;  /* 0x00008e00ff1c7b82 */ /* 0x000e220000000a00 */
[----:B------:R1:W2:Y:S02]  /*05f0*/  @!P2 LDG.E.EL.128 R4, desc[UR6][R8.64] ;  /* 0x000000060804a981 */ /* 0x0002a4000c2e1d00 */
[----:B-1----:R-:W-:-:S06]  /*0600*/  CS2R R8, SRZ ;  /* 0x0000000000087805 */ /* 0x002fcc000001ff00 */
[----:B------:R-:W2:Y:S01]  /*0610*/  @!P2 LDG.E.EL.128 R8, desc[UR6][R30.64] ;  /* 0x000000061e08a981 */ /* 0x000ea2000c2e1d00 */
[----:B------:R-:W1:Y:S01]  /*0620*/  S2UR UR5, SR_CgaCtaId ;  /* 0x00000000000579c3 */ /* 0x000e620000008800 */
[-CC-:B--2---:R-:W-:Y:S01]  /*0630*/  FFMA R23, R15, R7.reuse, R11.reuse ;  /* 0x000000070f177223 */ /* 0x184fe2000000000b */
[----:B------:R-:W-:Y:S01]  /*0640*/  FFMA R7, R19, R7, R11 ;  /* 0x0000000713077223 */ /* 0x000fe2000000000b */
[C---:B------:R-:W-:Y:S01]  /*0650*/  FMUL R11, R27.reuse, R13 ;  /* 0x0000000d1b0b7220 */ /* 0x040fe20000400000 */
[--C-:B------:R-:W-:Y:S01]  /*0660*/  FFMA R24, R18, R6, R10.reuse ;  /* 0x0000000612187223 */ /* 0x100fe2000000000a */
[----:B------:R-:W-:Y:S01]  /*0670*/  FMUL R27, R27, R12 ;  /* 0x0000000c1b1b7220 */ /* 0x000fe20000400000 */
[----:B------:R-:W-:Y:S01]  /*0680*/  FFMA R6, R14, R6, R10 ;  /* 0x000000060e067223 */ /* 0x000fe2000000000a */
[----:B------:R-:W-:Y:S02]  /*0690*/  CS2R R12, SRZ ;  /* 0x00000000000c7805 */ /* 0x000fe4000001ff00 */
[----:B------:R-:W-:Y:S01]  /*06a0*/  CS2R R14, SRZ ;  /* 0x00000000000e7805 */ /* 0x000fe2000001ff00 */
[----:B0-----:R-:W-:-:S05]  /*06b0*/  IMAD.WIDE R18, R22, 0x4, R28 ;  /* 0x0000000416127825 */ /* 0x001fca00078e021c */
[----:B------:R0:W2:Y:S01]  /*06c0*/  @P1 LDG.E.EL.128 R12, desc[UR6][R18.64] ;  /* 0x00000006120c1981 */ /* 0x0000a2000c2e1d00 */
[C---:B------:R-:W-:Y:S01]  /*06d0*/  FMUL R10, R26.reuse, R16 ;  /* 0x000000101a0a7220 */ /* 0x040fe20000400000 */
[----:B------:R-:W-:Y:S01]  /*06e0*/  FMUL R26, R26, R17 ;  /* 0x000000111a1a7220 */ /* 0x000fe20000400000 */
[----:B------:R-:W-:Y:S01]  /*06f0*/  CS2R R16, SRZ ;  /* 0x0000000000107805 */ /* 0x000fe2000001ff00 */
[----:B------:R-:W-:Y:S01]  /*0700*/  IMAD.WIDE R28, R21, 0x4, R28 ;  /* 0x00000004151c7825 */ /* 0x000fe200078e021c */
[----:B0-----:R-:W-:-:S06]  /*0710*/  CS2R R18, SRZ ;  /* 0x0000000000127805 */ /* 0x001fcc000001ff00 */
[----:B------:R-:W3:Y:S01]  /*0720*/  @P0 LDG.E.EL.128 R16, desc[UR6][R28.64] ;  /* 0x000000061c100981 */ /* 0x000ee2000c2e1d00 */
[-CC-:B------:R-:W-:Y:S01]  /*0730*/  FFMA R26, R26, R5.reuse, R9.reuse ;  /* 0x000000051a1a7223 */ /* 0x180fe20000000009 */
[----:B------:R-:W-:Y:S01]  /*0740*/  FFMA R10, R10, R5, R9 ;  /* 0x000000050a0a7223 */ /* 0x000fe20000000009 */
[-CC-:B------:R-:W-:Y:S01]  /*0750*/  FFMA R11, R11, R4.reuse, R8.reuse ;  /* 0x000000040b0b7223 */ /* 0x180fe20000000008 */
[----:B------:R-:W-:Y:S01]  /*0760*/  FFMA R27, R27, R4, R8 ;  /* 0x000000041b1b7223 */ /* 0x000fe20000000008 */
[----:B------:R-:W-:Y:S01]  /*0770*/  UMOV UR4, 0x400 ;  /* 0x0000040000047882 */ /* 0x000fe20000000000 */
[----:B------:R-:W-:Y:S01]  /*0780*/  SHF.L.U32 R4, R0, 0x3, RZ ;  /* 0x0000000300047819 */ /* 0x000fe200000006ff */
[----:B-1----:R-:W-:-:S03]  /*0790*/  UPRMT UR4, UR5, 0x654, UR4 ;  /* 0x0000065405047896 */ /* 0x002fc60008000004 */
[----:B------:R-:W-:Y:S02]  /*07a0*/  LOP3.LUT R4, R4, 0x3f8, RZ, 0xc0, !PT ;  /* 0x000003f804047812 */ /* 0x000fe400078ec0ff */
[----:B------:R-:W-:-:S04]  /*07b0*/  LOP3.LUT R0, R3, 0x7f, R0, 0xf8, !PT ;  /* 0x0000007f03007812 */ /* 0x000fc800078ef800 */
[----:B------:R-:W-:Y:S01]  /*07c0*/  LOP3.LUT R3, R0, 0x80, RZ, 0xfc, !PT ;  /* 0x0000008000037812 */ /* 0x000fe200078efcff */
[C---:B--2---:R-:W-:Y:S01]  /*07d0*/  FADD R5, R6.reuse, R14 ;  /* 0x0000000e06057221 */ /* 0x044fe20000000000 */
[----:B------:R-:W-:Y:S02]  /*07e0*/  FSETP.GEU.AND P0, PT, R6, -R14, PT ;  /* 0x8000000e0600720b */ /* 0x000fe40003f0e000 */
[----:B------:R-:W-:Y:S02]  /*07f0*/  FSETP.GEU.AND P2, PT, R11, -R12, PT ;  /* 0x8000000c0b00720b */ /* 0x000fe40003f4e000 */
[----:B------:R-:W-:Y:S01]  /*0800*/  FSEL R5, R5, RZ, P0 ;  /* 0x000000ff05057208 */ /* 0x000fe20000000000 */
[----:B------:R-:W-:Y:S01]  /*0810*/  FADD R11, R11, R12 ;  /* 0x0000000c0b0b7221 */ /* 0x000fe20000000000 */
[C---:B------:R-:W-:Y:S01]  /*0820*/  FSETP.GEU.AND P1, PT, R10.reuse, -R13, PT ;  /* 0x8000000d0a00720b */ /* 0x040fe20003f2e000 */
[----:B------:R-:W-:Y:S01]  /*0830*/  FADD R10, R10, R13 ;  /* 0x0000000d0a0a7221 */ /* 0x000fe20000000000 */
[C---:B------:R-:W-:Y:S01]  /*0840*/  FSETP.GEU.AND P0, PT, R7.reuse, -R15, PT ;  /* 0x8000000f0700720b */ /* 0x040fe20003f0e000 */
[----:B------:R-:W-:Y:S01]  /*0850*/  FADD R7, R7, R15 ;  /* 0x0000000f07077221 */ /* 0x000fe20000000000 */
[----:B------:R-:W-:-:S02]  /*0860*/  FSEL R11, R11, RZ, P2 ;  /* 0x000000ff0b0b7208 */ /* 0x000fc40001000000 */
[----:B------:R-:W-:Y:S02]  /*0870*/  FSEL R9, R10, RZ, P1 ;  /* 0x000000ff0a097208 */ /* 0x000fe40000800000 */
[----:B------:R-:W-:Y:S02]  /*0880*/  FSEL R7, R7, RZ, P0 ;  /* 0x000000ff07077208 */ /* 0x000fe40000000000 */
[C---:B---3--:R-:W-:Y:S01]  /*0890*/  FSETP.GEU.AND P3, PT, R27.reuse, -R16, PT ;  /* 0x800000101b00720b */ /* 0x048fe20003f6e000 */
[----:B------:R-:W-:Y:S01]  /*08a0*/  FADD R16, R27, R16 ;  /* 0x000000101b107221 */ /* 0x000fe20000000000 */
[C---:B------:R-:W-:Y:S01]  /*08b0*/  FSETP.GEU.AND P2, PT, R26.reuse, -R17, PT ;  /* 0x800000111a00720b */ /* 0x040fe20003f4e000 */
[----:B------:R-:W-:Y:S01]  /*08c0*/  FADD R17, R26, R17 ;  /* 0x000000111a117221 */ /* 0x000fe20000000000 */
[C---:B------:R-:W-:Y:S01]  /*08d0*/  FSETP.GEU.AND P1, PT, R24.reuse, -R18, PT ;  /* 0x800000121800720b */ /* 0x040fe20003f2e000 */
[----:B------:R-:W-:Y:S01]  /*08e0*/  FADD R18, R24, R18 ;  /* 0x0000001218127221 */ /* 0x000fe20000000000 */
[C---:B------:R-:W-:Y:S01]  /*08f0*/  FSETP.GEU.AND P0, PT, R23.reuse, -R19, PT ;  /* 0x800000131700720b */ /* 0x040fe20003f0e000 */
[----:B------:R-:W-:Y:S01]  /*0900*/  FADD R19, R23, R19 ;  /* 0x0000001317137221 */ /* 0x000fe20000000000 */
[----:B------:R-:W-:-:S02]  /*0910*/  LEA R12, R4, UR4, 0x3 ;  /* 0x00000004040c7c11 */ /* 0x000fc4000f8e18ff */
[----:B------:R-:W-:Y:S02]  /*0920*/  FSEL R15, R16, RZ, P3 ;  /* 0x000000ff100f7208 */ /* 0x000fe40001800000 */
[----:B------:R-:W-:Y:S02]  /*0930*/  FSEL R17, R17, RZ, P2 ;  /* 0x000000ff11117208 */ /* 0x000fe40001000000 */
[----:B------:R-:W-:Y:S02]  /*0940*/  FSEL R21, R18, RZ, P1 ;  /* 0x000000ff12157208 */ /* 0x000fe40000800000 */
[----:B------:R-:W-:Y:S01]  /*0950*/  FSEL R19, R19, RZ, P0 ;  /* 0x000000ff13137208 */ /* 0x000fe20000000000 */
[----:B------:R-:W-:Y:S04]  /*0960*/  STS [R12], R11 ;  /* 0x0000000b0c007388 */ /* 0x000fe80000000800 */
[----:B------:R-:W-:Y:S04]  /*0970*/  STS [R12+0x10], R9 ;  /* 0x000010090c007388 */ /* 0x000fe80000000800 */
[----:B------:R0:W-:Y:S04]  /*0980*/  STS [R12+0x20], R5 ;  /* 0x000020050c007388 */ /* 0x0001e80000000800 */
[----:B------:R-:W-:Y:S04]  /*0990*/  STS [R12+0x30], R7 ;  /* 0x000030070c007388 */ /* 0x000fe80000000800 */
[----:B------:R1:W-:Y:S04]  /*09a0*/  STS [R12+0x4], R15 ;  /* 0x0000040f0c007388 */ /* 0x0003e80000000800 */
[----:B------:R-:W-:Y:S04]  /*09b0*/  STS [R12+0x14], R17 ;  /* 0x000014110c007388 */ /* 0x000fe80000000800 */
[----:B------:R-:W-:Y:S04]  /*09c0*/  STS [R12+0x24], R21 ;  /* 0x000024150c007388 */ /* 0x000fe80000000800 */
[----:B------:R2:W-:Y:S01]  /*09d0*/  STS [R12+0x34], R19 ;  /* 0x000034130c007388 */ /* 0x0005e20000000800 */
[----:B------:R-:W-:Y:S01]  /*09e0*/  IADD3 R13, R4, UR4, R4 ;  /* 0x00000004040d7c10 */ /* 0x000fe2000fffe004 */
[----:B------:R-:W-:Y:S01]  /*09f0*/  BAR.SYNC.DEFER_BLOCKING 0x0 ;  /* 0x0000000000007b1d */ /* 0x000fe20000010000 */
[----:B------:R-:W-:Y:S01]  /*0a00*/  SHF.R.S32.HI R4, RZ, 0x1e, R2 ;  /* 0x0000001eff047819 */ /* 0x000fe20000011402 */
[----:B0-----:R-:W-:-:S03]  /*0a10*/  IMAD.SHL.U32 R5, R2, 0x2, RZ ;  /* 0x0000000202057824 */ /* 0x001fc600078e00ff */
[----:B------:R-:W-:-:S04]  /*0a20*/  SGXT R4, R4, 0x1 ;  /* 0x000000010404781a */ /* 0x000fc80000000200 */
[----:B------:R-:W-:Y:S02]  /*0a30*/  LEA.HI R14, R4, R5, RZ, 0x6 ;  /* 0x00000005040e7211 */ /* 0x000fe400078f30ff */
[----:B------:R-:W0:Y:S01]  /*0a40*/  LDC.64 R4, c[0x0][0x240] ;  /* 0x00009000ff047b82 */ /* 0x000e220000000a00 */
[----:B------:R-:W3:Y:S04]  /*0a50*/  LDS.64 R10, [R13] ;  /* 0x000000000d0a7984 */ /* 0x000ee80000000a00 */
[----:B------:R-:W4:Y:S04]  /*0a60*/  LDS.64 R8, [R13+0x800] ;  /* 0x000800000d087984 */ /* 0x000f280000000a00 */
[----:B------:R-:W5:Y:S01]  /*0a70*/  LDS.64 R6, [R13+0x1000] ;  /* 0x001000000d067984 */ /* 0x000f620000000a00 */
[----:B-1----:R-:W-:Y:S01]  /*0a80*/  SHF.L.U32 R15, R14, 0x9, RZ ;  /* 0x000000090e0f7819 */ /* 0x002fe200000006ff */
[----:B--2---:R-:W-:Y:S01]  /*0a90*/  IMAD.SHL.U32 R19, R2, 0x2, RZ ;  /* 0x0000000202137824 */ /* 0x004fe200078e00ff */
[----:B------:R-:W-:-:S02]  /*0aa0*/  LOP3.LUT R14, R14, 0xffffffc0, RZ, 0xc0, !PT ;  /* 0xffffffc00e0e7812 */ /* 0x000fc400078ec0ff */
[----:B------:R-:W-:Y:S02]  /*0ab0*/  LOP3.LUT R15, R15, 0xffff8000, RZ, 0xc0, !PT ;  /* 0xffff80000f0f7812 */ /* 0x000fe400078ec0ff */
[----:B------:R-:W-:Y:S02]  /*0ac0*/  ISETP.GE.AND P0, PT, R20, 0x100, PT ;  /* 0x000001001400780c */ /* 0x000fe40003f06270 */
[C---:B------:R-:W-:Y:S02]  /*0ad0*/  LOP3.LUT R2, R0.reuse, 0x100, RZ, 0xfc, !PT ;  /* 0x0000010000027812 */ /* 0x040fe400078efcff */
[----:B------:R-:W-:Y:S02]  /*0ae0*/  IADD3 R19, R15, R19, -R14 ;  /* 0x000000130f137210 */ /* 0x000fe40007ffe80e */
[C---:B------:R-:W-:Y:S02]  /*0af0*/  LOP3.LUT R12, R0.reuse, 0x180, RZ, 0xfc, !PT ;  /* 0x00000180000c7812 */ /* 0x040fe400078efcff */
[----:B------:R-:W-:-:S02]  /*0b00*/  ISETP.LT.AND P3, PT, R0, 0x200, !P0 ;  /* 0x000002000000780c */ /* 0x000fc40004761270 */
[C---:B------:R-:W-:Y:S02]  /*0b10*/  ISETP.LT.AND P2, PT, R3.reuse, 0x200, !P0 ;  /* 0x000002000300780c */ /* 0x040fe40004741270 */
[----:B------:R-:W-:Y:S02]  /*0b20*/  ISETP.LT.AND P1, PT, R2, 0x200, !P0 ;  /* 0x000002000200780c */ /* 0x000fe40004721270 */
[-C--:B------:R-:W-:Y:S02]  /*0b30*/  LEA R15, R0, R19.reuse, 0x6 ;  /* 0x00000013000f7211 */ /* 0x080fe400078e30ff */
[----:B------:R-:W-:Y:S01]  /*0b40*/  ISETP.LT.AND P0, PT, R12, 0x200, !P0 ;  /* 0x000002000c00780c */ /* 0x000fe20004701270 */
[----:B------:R-:W-:Y:S01]  /*0b50*/  IMAD R17, R3, 0x40, R19 ;  /* 0x0000004003117824 */ /* 0x000fe200078e0213 */
[----:B------:R-:W-:Y:S01]  /*0b60*/  LEA R21, R2, R19, 0x6 ;  /* 0x0000001302157211 */ /* 0x000fe200078e30ff */
[----:B0-----:R-:W-:-:S04]  /*0b70*/  IMAD.WIDE R2, R15, 0x4, R4 ;  /* 0x000000040f027825 */ /* 0x001fc800078e0204 */
[----:B------:R-:W-:-:S04]  /*0b80*/  IMAD.WIDE R14, R17, 0x4, R4 ;  /* 0x00000004110e7825 */ /* 0x000fc800078e0204 */
[----:B------:R-:W-:Y:S01]  /*0b90*/  IMAD.WIDE R16, R21, 0x4, R4 ;  /* 0x0000000415107825 */ /* 0x000fe200078e0204 */
[----:B---3--:R0:W-:Y:S04]  /*0ba0*/  @P3 STG.E.64 desc[UR6][R2.64], R10 ;  /* 0x0000000a02003986 */ /* 0x0081e8000c101b06 */
[----:B----4-:R0:W-:Y:S04]  /*0bb0*/  @P2 STG.E.64 desc[UR6][R14.64], R8 ;  /* 0x000000080e002986 */ /* 0x0101e8000c101b06 */
[----:B-----5:R0:W-:Y:S02]  /*0bc0*/  @P1 STG.E.64 desc[UR6][R16.64], R6 ;  /* 0x0000000610001986 */ /* 0x0201e4000c101b06 */
[----:B0-----:R-:W-:Y:S05]  /*0bd0*/  @!P0 EXIT ;  /* 0x000000000000894d */ /* 0x001fea0003800000 */
[----:B0-----:R-:W0:Y:S01]  /*0be0*/  LDS.64 R2, [R13+0x1800] ;  /* 0x001800000d027984 */ /* 0x001e220000000a00 */
[----:B------:R-:W-:-:S04]  /*0bf0*/  IMAD R19, R12, 0x40, R19 ;  /* 0x000000400c137824 */ /* 0x000fc800078e0213 */
[----:B------:R-:W-:-:S05]  /*0c00*/  IMAD.WIDE R4, R19, 0x4, R4 ;  /* 0x0000000413047825 */ /* 0x000fca00078e0204 */
[----:B0-----:R-:W-:Y:S01]  /*0c10*/  STG.E.64 desc[UR6][R4.64], R2 ;  /* 0x0000000204007986 */ /* 0x001fe2000c101b06 */
[----:B------:R-:W-:Y:S05]  /*0c20*/  EXIT ;  /* 0x000000000000794d */ /* 0x000fea0003800000 */
.L_x_0:
[----:B------:R-:W-:-:S00]  /*0c30*/  BRA `(.L_x_0) ;  /* 0xfffffffc00fc7947 */ /* 0x000fc0000383ffff */
[----:B------:R-:W-:-:S00]  /*0c40*/  NOP ;  /* 0x0000000000007918 */ /* 0x000fc00000000000 */
        /* <DEDUP_REMOVED lines=11> */
.L_x_1:


//--------------------- .nv.global.init           --------------------------
	.section	.nv.global.init,"aw",@progbits
.nv.global.init:
	.type		_$_str,@object
	.size		_$_str,(_$_str_$_2 - _$_str)
_$_str:
        /*0000*/ 	.byte	0x5f, 0x5f, 0x43, 0x55, 0x44, 0x41, 0x5f, 0x46, 0x54, 0x5a, 0x00
	.type		_$_str_$_2,@object
	.size		_$_str_$_2,(.L_1 - _$_str_$_2)
_$_str_$_2:
        /*000b*/ 	.byte	0x5f, 0x5f, 0x43, 0x55, 0x44, 0x41, 0x5f, 0x50, 0x52, 0x45, 0x43, 0x5f, 0x53, 0x51, 0x52, 0x54
        /*001b*/ 	.byte	0x00
.L_1:


//--------------------- .nv.shared.triton_poi_fused__native_batch_norm_legit_no_training_add_relu_22 --------------------------
	.section	.nv.shared.triton_poi_fused__native_batch_norm_legit_no_training_add_relu_22,"aw",@nobits
	.sectionflags	@""
	.align	16
	.zero		1024


//--------------------- .nv.constant0.triton_poi_fused__native_batch_norm_legit_no_training_add_relu_22 --------------------------
	.section	.nv.constant0.triton_poi_fused__native_batch_norm_legit_no_training_add_relu_22,"a",@progbits
	.sectionflags	@""
	.align	4
.nv.constant0.triton_poi_fused__native_batch_norm_legit_no_training_add_relu_22:
	.zero		592
